//
// Generated by NVIDIA NVVM Compiler
//
// Compiler Build ID: CL-36424714
// Cuda compilation tools, release 13.0, V13.0.88
// Based on NVVM 20.0.0
//

.version 9.0
.target sm_100
.address_size 64

	// .globl	_Z8myKernelv
.extern .func  (.param .b32 func_retval0) vprintf
(
	.param .b64 vprintf_param_0,
	.param .b64 vprintf_param_1
)
;
.global .align 1 .b8 $str[31] = {72, 101, 108, 108, 111, 44, 32, 119, 111, 114, 108, 100, 32, 102, 114, 111, 109, 32, 116, 104, 101, 32, 100, 101, 118, 105, 99, 101, 33, 10};

.visible .entry _Z8myKernelv()
{
	.reg .b32 	%r<3>;
	.reg .b64 	%rd<3>;

	mov.u64 	%rd1, $str;
	cvta.global.u64 	%rd2, %rd1;
	{ // callseq 0, 0
	.param .b64 param0;
	st.param.b64 	[param0], %rd2;
	.param .b64 param1;
	st.param.b64 	[param1], 0;
	.param .b32 retval0;
	call.uni (retval0), 
	vprintf, 
	(
	param0, 
	param1
	);
	ld.param.b32 	%r1, [retval0];
	} // callseq 0
	ret;

}


// ===== COMPILED SASS (sm_100) =====

	.target	sm_100

	.elftype	@"ET_EXEC"


//--------------------- .note.nv.tkinfo           --------------------------
	.section	.note.nv.tkinfo,"",@"SHT_NOTE"
	.sectionflags	@"SHF_NOTE_NV_TKINFO"
	.tkinfo
        /*0018*/ 	.word	0x00000002
        /*0030*/ 	.string	""
        /*0030*/ 	.string	"ptxas"
        /*0030*/ 	.string	"Cuda compilation tools, release 13.0, V13.0.88"
        /*0030*/ 	.string	"Build cuda_13.0.r13.0/compiler.36424714_0"
        /*0030*/ 	.string	"-arch sm_100 -m 64 "



//--------------------- .note.nv.cuinfo           --------------------------
	.section	.note.nv.cuinfo,"",@"SHT_NOTE"
	.sectionflags	@"SHF_NOTE_NV_CUINFO"
        /*0018*/ 	.short	0x0002
        /*001a*/ 	.short	0x0064
        /*001c*/ 	.short	0x0082
	.zero		2


//--------------------- .nv.info                  --------------------------
	.section	.nv.info,"",@"SHT_CUDA_INFO"
	.align	4


	//----- nvinfo : EIATTR_REGCOUNT
	.align		4
        /*0000*/ 	.byte	0x04, 0x2f
        /*0002*/ 	.short	(.L_2 - .L_1)
	.align		4
.L_1:
        /*0004*/ 	.word	index@(_Z8myKernelv)
        /*0008*/ 	.word	0x00000018


	//----- nvinfo : EIATTR_FRAME_SIZE
	.align		4
.L_2:
        /*000c*/ 	.byte	0x04, 0x11
        /*000e*/ 	.short	(.L_4 - .L_3)
	.align		4
.L_3:
        /*0010*/ 	.word	index@(_Z8myKernelv)
        /*0014*/ 	.word	0x00000000


	//----- nvinfo : EIATTR_MIN_STACK_SIZE
	.align		4
.L_4:
        /*0018*/ 	.byte	0x04, 0x12
        /*001a*/ 	.short	(.L_6 - .L_5)
	.align		4
.L_5:
        /*001c*/ 	.word	index@(_Z8myKernelv)
        /*0020*/ 	.word	0x00000000
.L_6:


//--------------------- .nv.compat                --------------------------
	.section	.nv.compat,"",@"SHT_CUDA_COMPAT_INFO"
	.align	4
        /*0000*/ 	.byte	0x02, 0x09, 0x00, 0x00, 0x02, 0x02, 0x01, 0x00, 0x02, 0x05, 0x05, 0x00, 0x03, 0x07, 0x01, 0x01
        /*0010*/ 	.byte	0x02, 0x03, 0x00, 0x00, 0x02, 0x06, 0x01, 0x00, 0x04, 0x0b, 0x08, 0x00, 0x09, 0x00, 0x00, 0x00
        /*0020*/ 	.byte	0x00, 0x00, 0x00, 0x00


//--------------------- .nv.info._Z8myKernelv     --------------------------
	.section	.nv.info._Z8myKernelv,"",@"SHT_CUDA_INFO"
	.sectionflags	@""
	.align	4


	//----- nvinfo : EIATTR_CUDA_API_VERSION
	.align		4
        /*0000*/ 	.byte	0x04, 0x37
        /*0002*/ 	.short	(.L_8 - .L_7)
.L_7:
        /*0004*/ 	.word	0x00000082


	//----- nvinfo : EIATTR_SPARSE_MMA_MASK
	.align		4
.L_8:
        /*0008*/ 	.byte	0x03, 0x50
        /*000a*/ 	.short	0x0000


	//----- nvinfo : EIATTR_MAXREG_COUNT
	.align		4
        /*000c*/ 	.byte	0x03, 0x1b
        /*000e*/ 	.short	0x00ff


	//----- nvinfo : EIATTR_EXTERNS
	.align		4
        /*0010*/ 	.byte	0x04, 0x0f
        /*0012*/ 	.short	(.L_10 - .L_9)


	//   ....[0]....
	.align		4
.L_9:
        /*0014*/ 	.word	index@(vprintf)


	//----- nvinfo : EIATTR_MERCURY_ISA_VERSION
	.align		4
.L_10:
        /*0018*/ 	.byte	0x03, 0x5f
        /*001a*/ 	.short	0x0101


	//----- nvinfo : EIATTR_VRC_CTA_INIT_COUNT
	.align		4
        /*001c*/ 	.byte	0x02, 0x4a
	.zero		1
	.zero		1


	//----- nvinfo : EIATTR_SYSCALL_OFFSETS
	.align		4
        /*0020*/ 	.byte	0x04, 0x46
        /*0022*/ 	.short	(.L_12 - .L_11)


	//   ....[0]....
.L_11:
        /*0024*/ 	.word	0x00000080


	//----- nvinfo : EIATTR_EXIT_INSTR_OFFSETS
	.align		4
.L_12:
        /*0028*/ 	.byte	0x04, 0x1c
        /*002a*/ 	.short	(.L_14 - .L_13)


	//   ....[0]....
.L_13:
        /*002c*/ 	.word	0x00000090


	//----- nvinfo : EIATTR_SW_WAR
	.align		4
.L_14:
        /*0030*/ 	.byte	0x04, 0x36
        /*0032*/ 	.short	(.L_16 - .L_15)
.L_15:
        /*0034*/ 	.word	0x00000008
.L_16:


//--------------------- .nv.callgraph             --------------------------
	.section	.nv.callgraph,"",@"SHT_CUDA_CALLGRAPH"
	.align	4
	.sectionentsize	8
	.align		4
        /*0000*/ 	.word	0x00000000
	.align		4
        /*0004*/ 	.word	0xffffffff
	.align		4
        /*0008*/ 	.word	index@(_Z8myKernelv)
	.align		4
        /*000c*/ 	.word	index@(vprintf)
	.align		4
        /*0010*/ 	.word	0x00000000
	.align		4
        /*0014*/ 	.word	0xfffffffe
	.align		4
        /*0018*/ 	.word	0x00000000
	.align		4
        /*001c*/ 	.word	0xfffffffd
	.align		4
        /*0020*/ 	.word	0x00000000
	.align		4
        /*0024*/ 	.word	0xfffffffc


//--------------------- .nv.constant4             --------------------------
	.section	.nv.constant4,"a",@progbits
	.align	8
	.align		8
.nv.constant4:
        /*0000*/ 	.dword	vprintf
	.align		8
        /*0008*/ 	.dword	$str


//--------------------- .text._Z8myKernelv        --------------------------
	.section	.text._Z8myKernelv,"ax",@progbits
	.align	128
        .global         _Z8myKernelv
        .type           _Z8myKernelv,@function
        .size           _Z8myKernelv,(.L_x_2 - _Z8myKernelv)
        .other          _Z8myKernelv,@"STO_CUDA_ENTRY STV_DEFAULT"
_Z8myKernelv:
.text._Z8myKernelv:
[----:B------:R-:W0:Y:S01]  /*0000*/  LDC R1, c[0x0][0x37c] ;  /* 0x0000df00ff017b82 */ /* 0x000e220000000800 */
[----:B------:R-:W-:Y:S01]  /*0010*/  MOV R0, 0x0 ;  /* 0x0000000000007802 */ /* 0x000fe20000000f00 */
[----:B------:R-:W1:Y:S01]  /*0020*/  LDCU.64 UR4, c[0x4][0x8] ;  /* 0x01000100ff0477ac */ /* 0x000e620008000a00 */
[----:B------:R-:W-:-:S05]  /*0030*/  CS2R R6, SRZ ;  /* 0x0000000000067805 */ /* 0x000fca000001ff00 */
[----:B------:R2:W3:Y:S01]  /*0040*/  LDC.64 R2, c[0x4][R0] ;  /* 0x0100000000027b82 */ /* 0x0004e20000000a00 */
[----:B-1----:R-:W-:Y:S02]  /*0050*/  IMAD.U32 R4, RZ, RZ, UR4 ;  /* 0x00000004ff047e24 */ /* 0x002fe4000f8e00ff */
[----:B--2---:R-:W-:-:S07]  /*0060*/  IMAD.U32 R5, RZ, RZ, UR5 ;  /* 0x00000005ff057e24 */ /* 0x004fce000f8e00ff */
[----:B------:R-:W-:-:S07]  /*0070*/  LEPC R20, `(.L_x_0) ;  /* 0x000000001014794e */ /* 0x000fce0000000000 */
[----:B0--3--:R-:W-:Y:S05]  /*0080*/  CALL.ABS.NOINC R2 ;  /* 0x0000000002007343 */ /* 0x009fea0003c00000 */
.L_x_0:
[----:B------:R-:W-:Y:S05]  /*0090*/  EXIT ;  /* 0x000000000000794d */ /* 0x000fea0003800000 */
.L_x_1:
[----:B------:R-:W-:-:S00]  /*00a0*/  BRA `(.L_x_1) ;  /* 0xfffffffc00fc7947 */ /* 0x000fc0000383ffff */
[----:B------:R-:W-:-:S00]  /*00b0*/  NOP ;  /* 0x0000000000007918 */ /* 0x000fc00000000000 */
        /* <DEDUP_REMOVED lines=12> */
.L_x_2:


//--------------------- .nv.global.init           --------------------------
	.section	.nv.global.init,"aw",@progbits
.nv.global.init:
	.type		$str,@object
	.size		$str,(.L_0 - $str)
$str:
        /*0000*/ 	.byte	0x48, 0x65, 0x6c, 0x6c, 0x6f, 0x2c, 0x20, 0x77, 0x6f, 0x72, 0x6c, 0x64, 0x20, 0x66, 0x72, 0x6f
        /*0010*/ 	.byte	0x6d, 0x20, 0x74, 0x68, 0x65, 0x20, 0x64, 0x65, 0x76, 0x69, 0x63, 0x65, 0x21, 0x0a, 0x00
.L_0:


//--------------------- .nv.shared.reserved.0     --------------------------
	.section	.nv.shared.reserved.0,"aw",@nobits
	.weak		__nv_reservedSMEM_offset_0_alias
	.size		__nv_reservedSMEM_offset_0_alias, 0, 64
	.other		__nv_reservedSMEM_offset_0_alias,@"STO_CUDA_RESERVED_SHARED STV_DEFAULT"
__nv_reservedSMEM_offset_0_alias:
	.zero		0
	.zero		64


//--------------------- .nv.constant0._Z8myKernelv --------------------------
	.section	.nv.constant0._Z8myKernelv,"a",@progbits
	.sectionflags	@""
	.align	4
.nv.constant0._Z8myKernelv:
	.zero		896


//--------------------- SYMBOLS --------------------------

	.type		.nv.reservedSmem.offset0,@object
	.size		.nv.reservedSmem.offset0,0x4
	.type		vprintf,@function
